//
// Generated by NVIDIA NVVM Compiler
//
// Compiler Build ID: CL-36424714
// Cuda compilation tools, release 13.0, V13.0.88
// Based on NVVM 20.0.0
//

.version 9.0
.target sm_100
.address_size 64

	// .globl	summ_final
// _ZZ10summ_finalE4psum has been demoted
// _ZZ12summ_partialE4psum has been demoted
// _ZZ20summ_product_partialE4psum has been demoted

.visible .entry summ_final(
	.param .u64 .ptr .align 1 summ_final_param_0,
	.param .u64 .ptr .align 1 summ_final_param_1
)
{
	.reg .pred 	%p<5>;
	.reg .b32 	%r<11>;
	.reg .b32 	%f<6>;
	.reg .b64 	%rd<7>;
	// demoted variable
	.shared .align 4 .b8 _ZZ10summ_finalE4psum[4096];
	ld.param.u64 	%rd2, [summ_final_param_0];
	ld.param.u64 	%rd1, [summ_final_param_1];
	cvta.to.global.u64 	%rd3, %rd2;
	mov.u32 	%r1, %tid.x;
	mul.wide.u32 	%rd4, %r1, 4;
	add.s64 	%rd5, %rd3, %rd4;
	ld.global.f32 	%f1, [%rd5];
	shl.b32 	%r6, %r1, 2;
	mov.u32 	%r7, _ZZ10summ_finalE4psum;
	add.s32 	%r2, %r7, %r6;
	st.shared.f32 	[%r2], %f1;
	bar.sync 	0;
	mov.u32 	%r10, %ntid.x;
	setp.lt.u32 	%p1, %r10, 2;
	@%p1 bra 	$L__BB0_4;
$L__BB0_1:
	shr.u32 	%r5, %r10, 1;
	setp.ge.u32 	%p2, %r1, %r5;
	@%p2 bra 	$L__BB0_3;
	ld.shared.f32 	%f2, [%r2];
	shl.b32 	%r8, %r5, 2;
	add.s32 	%r9, %r2, %r8;
	ld.shared.f32 	%f3, [%r9];
	add.f32 	%f4, %f2, %f3;
	st.shared.f32 	[%r2], %f4;
$L__BB0_3:
	bar.sync 	0;
	setp.gt.u32 	%p3, %r10, 3;
	mov.u32 	%r10, %r5;
	@%p3 bra 	$L__BB0_1;
$L__BB0_4:
	setp.ne.s32 	%p4, %r1, 0;
	@%p4 bra 	$L__BB0_6;
	ld.shared.f32 	%f5, [_ZZ10summ_finalE4psum];
	cvta.to.global.u64 	%rd6, %rd1;
	st.global.f32 	[%rd6], %f5;
$L__BB0_6:
	ret;

}
	// .globl	summ_partial
.visible .entry summ_partial(
	.param .u64 .ptr .align 1 summ_partial_param_0,
	.param .u64 .ptr .align 1 summ_partial_param_1,
	.param .u32 summ_partial_param_2,
	.param .u32 summ_partial_param_3
)
{
	.reg .pred 	%p<7>;
	.reg .b32 	%r<22>;
	.reg .b32 	%f<13>;
	.reg .b64 	%rd<9>;
	// demoted variable
	.shared .align 4 .b8 _ZZ12summ_partialE4psum[2048];
	ld.param.u64 	%rd2, [summ_partial_param_0];
	ld.param.u64 	%rd3, [summ_partial_param_1];
	ld.param.u32 	%r13, [summ_partial_param_2];
	ld.param.u32 	%r12, [summ_partial_param_3];
	mov.u32 	%r1, %ctaid.x;
	mov.u32 	%r21, %ntid.x;
	mov.u32 	%r3, %tid.x;
	mad.lo.s32 	%r20, %r1, %r21, %r3;
	sub.s32 	%r5, %r13, %r12;
	setp.ge.s32 	%p1, %r20, %r5;
	mov.f32 	%f12, 0f00000000;
	@%p1 bra 	$L__BB1_3;
	mov.u32 	%r14, %nctaid.x;
	mul.lo.s32 	%r6, %r21, %r14;
	cvta.to.global.u64 	%rd1, %rd2;
	mov.f32 	%f12, 0f00000000;
$L__BB1_2:
	add.s32 	%r15, %r20, %r12;
	mul.wide.s32 	%rd4, %r15, 4;
	add.s64 	%rd5, %rd1, %rd4;
	ld.global.f32 	%f6, [%rd5];
	add.f32 	%f12, %f12, %f6;
	add.s32 	%r20, %r20, %r6;
	setp.lt.s32 	%p2, %r20, %r5;
	@%p2 bra 	$L__BB1_2;
$L__BB1_3:
	shl.b32 	%r16, %r3, 2;
	mov.u32 	%r17, _ZZ12summ_partialE4psum;
	add.s32 	%r9, %r17, %r16;
	st.shared.f32 	[%r9], %f12;
	bar.sync 	0;
	setp.lt.u32 	%p3, %r21, 2;
	@%p3 bra 	$L__BB1_7;
$L__BB1_4:
	shr.u32 	%r11, %r21, 1;
	setp.ge.u32 	%p4, %r3, %r11;
	@%p4 bra 	$L__BB1_6;
	ld.shared.f32 	%f7, [%r9];
	shl.b32 	%r18, %r11, 2;
	add.s32 	%r19, %r9, %r18;
	ld.shared.f32 	%f8, [%r19];
	add.f32 	%f9, %f7, %f8;
	st.shared.f32 	[%r9], %f9;
$L__BB1_6:
	bar.sync 	0;
	setp.gt.u32 	%p5, %r21, 3;
	mov.u32 	%r21, %r11;
	@%p5 bra 	$L__BB1_4;
$L__BB1_7:
	setp.ne.s32 	%p6, %r3, 0;
	@%p6 bra 	$L__BB1_9;
	ld.shared.f32 	%f10, [_ZZ12summ_partialE4psum];
	cvta.to.global.u64 	%rd6, %rd3;
	mul.wide.u32 	%rd7, %r1, 4;
	add.s64 	%rd8, %rd6, %rd7;
	st.global.f32 	[%rd8], %f10;
$L__BB1_9:
	ret;

}
	// .globl	summ_product_partial
.visible .entry summ_product_partial(
	.param .u64 .ptr .align 1 summ_product_partial_param_0,
	.param .u64 .ptr .align 1 summ_product_partial_param_1,
	.param .u32 summ_product_partial_param_2,
	.param .u32 summ_product_partial_param_3
)
{
	.reg .pred 	%p<7>;
	.reg .b32 	%r<21>;
	.reg .b32 	%f<14>;
	.reg .b64 	%rd<11>;
	// demoted variable
	.shared .align 4 .b8 _ZZ20summ_product_partialE4psum[1024];
	ld.param.u64 	%rd2, [summ_product_partial_param_0];
	ld.param.u64 	%rd3, [summ_product_partial_param_1];
	ld.param.u32 	%r13, [summ_product_partial_param_2];
	ld.param.u32 	%r12, [summ_product_partial_param_3];
	mov.u32 	%r1, %ctaid.x;
	mov.u32 	%r20, %ntid.x;
	mov.u32 	%r3, %tid.x;
	mad.lo.s32 	%r19, %r1, %r20, %r3;
	sub.s32 	%r5, %r13, %r12;
	setp.ge.s32 	%p1, %r19, %r5;
	mov.f32 	%f13, 0f00000000;
	@%p1 bra 	$L__BB2_3;
	mov.u32 	%r14, %nctaid.x;
	mul.lo.s32 	%r6, %r20, %r14;
	cvta.to.global.u64 	%rd1, %rd2;
	mov.f32 	%f13, 0f00000000;
	mul.wide.s32 	%rd6, %r12, 4;
$L__BB2_2:
	mul.wide.s32 	%rd4, %r19, 4;
	add.s64 	%rd5, %rd1, %rd4;
	ld.global.f32 	%f6, [%rd5];
	add.s64 	%rd7, %rd5, %rd6;
	ld.global.f32 	%f7, [%rd7];
	fma.rn.f32 	%f13, %f6, %f7, %f13;
	add.s32 	%r19, %r19, %r6;
	setp.lt.s32 	%p2, %r19, %r5;
	@%p2 bra 	$L__BB2_2;
$L__BB2_3:
	shl.b32 	%r15, %r3, 2;
	mov.u32 	%r16, _ZZ20summ_product_partialE4psum;
	add.s32 	%r9, %r16, %r15;
	st.shared.f32 	[%r9], %f13;
	bar.sync 	0;
	setp.lt.u32 	%p3, %r20, 2;
	@%p3 bra 	$L__BB2_7;
$L__BB2_4:
	shr.u32 	%r11, %r20, 1;
	setp.ge.u32 	%p4, %r3, %r11;
	@%p4 bra 	$L__BB2_6;
	ld.shared.f32 	%f8, [%r9];
	shl.b32 	%r17, %r11, 2;
	add.s32 	%r18, %r9, %r17;
	ld.shared.f32 	%f9, [%r18];
	add.f32 	%f10, %f8, %f9;
	st.shared.f32 	[%r9], %f10;
$L__BB2_6:
	bar.sync 	0;
	setp.gt.u32 	%p5, %r20, 3;
	mov.u32 	%r20, %r11;
	@%p5 bra 	$L__BB2_4;
$L__BB2_7:
	setp.ne.s32 	%p6, %r3, 0;
	@%p6 bra 	$L__BB2_9;
	ld.shared.f32 	%f11, [_ZZ20summ_product_partialE4psum];
	cvta.to.global.u64 	%rd8, %rd3;
	mul.wide.u32 	%rd9, %r1, 4;
	add.s64 	%rd10, %rd8, %rd9;
	st.global.f32 	[%rd10], %f11;
$L__BB2_9:
	ret;

}


// ===== COMPILED SASS (sm_100) =====

	.target	sm_100

	.elftype	@"ET_EXEC"


//--------------------- .note.nv.tkinfo           --------------------------
	.section	.note.nv.tkinfo,"",@"SHT_NOTE"
	.sectionflags	@"SHF_NOTE_NV_TKINFO"
	.tkinfo
        /*0018*/ 	.word	0x00000002
        /*0030*/ 	.string	""
        /*0030*/ 	.string	"ptxas"
        /*0030*/ 	.string	"Cuda compilation tools, release 13.0, V13.0.88"
        /*0030*/ 	.string	"Build cuda_13.0.r13.0/compiler.36424714_0"
        /*0030*/ 	.string	"-arch sm_100 -m 64 "



//--------------------- .note.nv.cuinfo           --------------------------
	.section	.note.nv.cuinfo,"",@"SHT_NOTE"
	.sectionflags	@"SHF_NOTE_NV_CUINFO"
        /*0018*/ 	.short	0x0002
        /*001a*/ 	.short	0x0064
        /*001c*/ 	.short	0x0082
	.zero		2


//--------------------- .nv.info                  --------------------------
	.section	.nv.info,"",@"SHT_CUDA_INFO"
	.align	4


	//----- nvinfo : EIATTR_REGCOUNT
	.align		4
        /*0000*/ 	.byte	0x04, 0x2f
        /*0002*/ 	.short	(.L_1 - .L_0)
	.align		4
.L_0:
        /*0004*/ 	.word	index@(summ_final)
        /*0008*/ 	.word	0x0000000a


	//----- nvinfo : EIATTR_FRAME_SIZE
	.align		4
.L_1:
        /*000c*/ 	.byte	0x04, 0x11
        /*000e*/ 	.short	(.L_3 - .L_2)
	.align		4
.L_2:
        /*0010*/ 	.word	index@(summ_final)
        /*0014*/ 	.word	0x00000000


	//----- nvinfo : EIATTR_REGCOUNT
	.align		4
.L_3:
        /*0018*/ 	.byte	0x04, 0x2f
        /*001a*/ 	.short	(.L_5 - .L_4)
	.align		4
.L_4:
        /*001c*/ 	.word	index@(summ_partial)
        /*0020*/ 	.word	0x0000000e


	//----- nvinfo : EIATTR_FRAME_SIZE
	.align		4
.L_5:
        /*0024*/ 	.byte	0x04, 0x11
        /*0026*/ 	.short	(.L_7 - .L_6)
	.align		4
.L_6:
        /*0028*/ 	.word	index@(summ_partial)
        /*002c*/ 	.word	0x00000000


	//----- nvinfo : EIATTR_REGCOUNT
	.align		4
.L_7:
        /*0030*/ 	.byte	0x04, 0x2f
        /*0032*/ 	.short	(.L_9 - .L_8)
	.align		4
.L_8:
        /*0034*/ 	.word	index@(summ_product_partial)
        /*0038*/ 	.word	0x00000012


	//----- nvinfo : EIATTR_FRAME_SIZE
	.align		4
.L_9:
        /*003c*/ 	.byte	0x04, 0x11
        /*003e*/ 	.short	(.L_11 - .L_10)
	.align		4
.L_10:
        /*0040*/ 	.word	index@(summ_product_partial)
        /*0044*/ 	.word	0x00000000


	//----- nvinfo : EIATTR_MIN_STACK_SIZE
	.align		4
.L_11:
        /*0048*/ 	.byte	0x04, 0x12
        /*004a*/ 	.short	(.L_13 - .L_12)
	.align		4
.L_12:
        /*004c*/ 	.word	index@(summ_product_partial)
        /*0050*/ 	.word	0x00000000


	//----- nvinfo : EIATTR_MIN_STACK_SIZE
	.align		4
.L_13:
        /*0054*/ 	.byte	0x04, 0x12
        /*0056*/ 	.short	(.L_15 - .L_14)
	.align		4
.L_14:
        /*0058*/ 	.word	index@(summ_partial)
        /*005c*/ 	.word	0x00000000


	//----- nvinfo : EIATTR_MIN_STACK_SIZE
	.align		4
.L_15:
        /*0060*/ 	.byte	0x04, 0x12
        /*0062*/ 	.short	(.L_17 - .L_16)
	.align		4
.L_16:
        /*0064*/ 	.word	index@(summ_final)
        /*0068*/ 	.word	0x00000000
.L_17:


//--------------------- .nv.compat                --------------------------
	.section	.nv.compat,"",@"SHT_CUDA_COMPAT_INFO"
	.align	4
        /*0000*/ 	.byte	0x02, 0x09, 0x00, 0x00, 0x02, 0x02, 0x01, 0x00, 0x02, 0x05, 0x05, 0x00, 0x03, 0x07, 0x01, 0x01
        /*0010*/ 	.byte	0x02, 0x03, 0x00, 0x00, 0x02, 0x06, 0x01, 0x00, 0x04, 0x0b, 0x08, 0x00, 0x09, 0x00, 0x00, 0x00
        /*0020*/ 	.byte	0x00, 0x00, 0x00, 0x00


//--------------------- .nv.info.summ_product_partial --------------------------
	.section	.nv.info.summ_product_partial,"",@"SHT_CUDA_INFO"
	.sectionflags	@""
	.align	4


	//----- nvinfo : EIATTR_CUDA_API_VERSION
	.align		4
        /*0000*/ 	.byte	0x04, 0x37
        /*0002*/ 	.short	(.L_19 - .L_18)
.L_18:
        /*0004*/ 	.word	0x00000082


	//----- nvinfo : EIATTR_KPARAM_INFO
	.align		4
.L_19:
        /*0008*/ 	.byte	0x04, 0x17
        /*000a*/ 	.short	(.L_21 - .L_20)
.L_20:
        /*000c*/ 	.word	0x00000000
        /*0010*/ 	.short	0x0003
        /*0012*/ 	.short	0x0014
        /*0014*/ 	.byte	0x00, 0xf0, 0x11, 0x00


	//----- nvinfo : EIATTR_KPARAM_INFO
	.align		4
.L_21:
        /*0018*/ 	.byte	0x04, 0x17
        /*001a*/ 	.short	(.L_23 - .L_22)
.L_22:
        /*001c*/ 	.word	0x00000000
        /*0020*/ 	.short	0x0002
        /*0022*/ 	.short	0x0010
        /*0024*/ 	.byte	0x00, 0xf0, 0x11, 0x00


	//----- nvinfo : EIATTR_KPARAM_INFO
	.align		4
.L_23:
        /*0028*/ 	.byte	0x04, 0x17
        /*002a*/ 	.short	(.L_25 - .L_24)
.L_24:
        /*002c*/ 	.word	0x00000000
        /*0030*/ 	.short	0x0001
        /*0032*/ 	.short	0x0008
        /*0034*/ 	.byte	0x00, 0xf5, 0x21, 0x00


	//----- nvinfo : EIATTR_KPARAM_INFO
	.align		4
.L_25:
        /*0038*/ 	.byte	0x04, 0x17
        /*003a*/ 	.short	(.L_27 - .L_26)
.L_26:
        /*003c*/ 	.word	0x00000000
        /*0040*/ 	.short	0x0000
        /*0042*/ 	.short	0x0000
        /*0044*/ 	.byte	0x00, 0xf5, 0x21, 0x00


	//----- nvinfo : EIATTR_SPARSE_MMA_MASK
	.align		4
.L_27:
        /*0048*/ 	.byte	0x03, 0x50
        /*004a*/ 	.short	0x0000


	//----- nvinfo : EIATTR_MAXREG_COUNT
	.align		4
        /*004c*/ 	.byte	0x03, 0x1b
        /*004e*/ 	.short	0x00ff


	//----- nvinfo : EIATTR_NUM_BARRIERS
	.align		4
        /*0050*/ 	.byte	0x02, 0x4c
        /*0052*/ 	.byte	0x01
	.zero		1


	//----- nvinfo : EIATTR_MERCURY_ISA_VERSION
	.align		4
        /*0054*/ 	.byte	0x03, 0x5f
        /*0056*/ 	.short	0x0101


	//----- nvinfo : EIATTR_VRC_CTA_INIT_COUNT
	.align		4
        /*0058*/ 	.byte	0x02, 0x4a
	.zero		1
	.zero		1


	//----- nvinfo : EIATTR_EXIT_INSTR_OFFSETS
	.align		4
        /*005c*/ 	.byte	0x04, 0x1c
        /*005e*/ 	.short	(.L_29 - .L_28)


	//   ....[0]....
.L_28:
        /*0060*/ 	.word	0x000002e0


	//   ....[1]....
        /*0064*/ 	.word	0x00000360


	//----- nvinfo : EIATTR_CRS_STACK_SIZE
	.align		4
.L_29:
        /*0068*/ 	.byte	0x04, 0x1e
        /*006a*/ 	.short	(.L_31 - .L_30)
.L_30:
        /*006c*/ 	.word	0x00000000


	//----- nvinfo : EIATTR_CBANK_PARAM_SIZE
	.align		4
.L_31:
        /*0070*/ 	.byte	0x03, 0x19
        /*0072*/ 	.short	0x0018


	//----- nvinfo : EIATTR_PARAM_CBANK
	.align		4
        /*0074*/ 	.byte	0x04, 0x0a
        /*0076*/ 	.short	(.L_33 - .L_32)
	.align		4
.L_32:
        /*0078*/ 	.word	index@(.nv.constant0.summ_product_partial)
        /*007c*/ 	.short	0x0380
        /*007e*/ 	.short	0x0018


	//----- nvinfo : EIATTR_SW_WAR
	.align		4
.L_33:
        /*0080*/ 	.byte	0x04, 0x36
        /*0082*/ 	.short	(.L_35 - .L_34)
.L_34:
        /*0084*/ 	.word	0x00000008
.L_35:


//--------------------- .nv.info.summ_partial     --------------------------
	.section	.nv.info.summ_partial,"",@"SHT_CUDA_INFO"
	.sectionflags	@""
	.align	4


	//----- nvinfo : EIATTR_CUDA_API_VERSION
	.align		4
        /*0000*/ 	.byte	0x04, 0x37
        /*0002*/ 	.short	(.L_37 - .L_36)
.L_36:
        /*0004*/ 	.word	0x00000082


	//----- nvinfo : EIATTR_KPARAM_INFO
	.align		4
.L_37:
        /*0008*/ 	.byte	0x04, 0x17
        /*000a*/ 	.short	(.L_39 - .L_38)
.L_38:
        /*000c*/ 	.word	0x00000000
        /*0010*/ 	.short	0x0003
        /*0012*/ 	.short	0x0014
        /*0014*/ 	.byte	0x00, 0xf0, 0x11, 0x00


	//----- nvinfo : EIATTR_KPARAM_INFO
	.align		4
.L_39:
        /*0018*/ 	.byte	0x04, 0x17
        /*001a*/ 	.short	(.L_41 - .L_40)
.L_40:
        /*001c*/ 	.word	0x00000000
        /*0020*/ 	.short	0x0002
        /*0022*/ 	.short	0x0010
        /*0024*/ 	.byte	0x00, 0xf0, 0x11, 0x00


	//----- nvinfo : EIATTR_KPARAM_INFO
	.align		4
.L_41:
        /*0028*/ 	.byte	0x04, 0x17
        /*002a*/ 	.short	(.L_43 - .L_42)
.L_42:
        /*002c*/ 	.word	0x00000000
        /*0030*/ 	.short	0x0001
        /*0032*/ 	.short	0x0008
        /*0034*/ 	.byte	0x00, 0xf5, 0x21, 0x00


	//----- nvinfo : EIATTR_KPARAM_INFO
	.align		4
.L_43:
        /*0038*/ 	.byte	0x04, 0x17
        /*003a*/ 	.short	(.L_45 - .L_44)
.L_44:
        /*003c*/ 	.word	0x00000000
        /*0040*/ 	.short	0x0000
        /*0042*/ 	.short	0x0000
        /*0044*/ 	.byte	0x00, 0xf5, 0x21, 0x00


	//----- nvinfo : EIATTR_SPARSE_MMA_MASK
	.align		4
.L_45:
        /*0048*/ 	.byte	0x03, 0x50
        /*004a*/ 	.short	0x0000


	//----- nvinfo : EIATTR_MAXREG_COUNT
	.align		4
        /*004c*/ 	.byte	0x03, 0x1b
        /*004e*/ 	.short	0x00ff


	//----- nvinfo : EIATTR_NUM_BARRIERS
	.align		4
        /*0050*/ 	.byte	0x02, 0x4c
        /*0052*/ 	.byte	0x01
	.zero		1


	//----- nvinfo : EIATTR_MERCURY_ISA_VERSION
	.align		4
        /*0054*/ 	.byte	0x03, 0x5f
        /*0056*/ 	.short	0x0101


	//----- nvinfo : EIATTR_VRC_CTA_INIT_COUNT
	.align		4
        /*0058*/ 	.byte	0x02, 0x4a
	.zero		1
	.zero		1


	//----- nvinfo : EIATTR_EXIT_INSTR_OFFSETS
	.align		4
        /*005c*/ 	.byte	0x04, 0x1c
        /*005e*/ 	.short	(.L_47 - .L_46)


	//   ....[0]....
.L_46:
        /*0060*/ 	.word	0x000002d0


	//   ....[1]....
        /*0064*/ 	.word	0x00000350


	//----- nvinfo : EIATTR_CRS_STACK_SIZE
	.align		4
.L_47:
        /*0068*/ 	.byte	0x04, 0x1e
        /*006a*/ 	.short	(.L_49 - .L_48)
.L_48:
        /*006c*/ 	.word	0x00000000


	//----- nvinfo : EIATTR_CBANK_PARAM_SIZE
	.align		4
.L_49:
        /*0070*/ 	.byte	0x03, 0x19
        /*0072*/ 	.short	0x0018


	//----- nvinfo : EIATTR_PARAM_CBANK
	.align		4
        /*0074*/ 	.byte	0x04, 0x0a
        /*0076*/ 	.short	(.L_51 - .L_50)
	.align		4
.L_50:
        /*0078*/ 	.word	index@(.nv.constant0.summ_partial)
        /*007c*/ 	.short	0x0380
        /*007e*/ 	.short	0x0018


	//----- nvinfo : EIATTR_SW_WAR
	.align		4
.L_51:
        /*0080*/ 	.byte	0x04, 0x36
        /*0082*/ 	.short	(.L_53 - .L_52)
.L_52:
        /*0084*/ 	.word	0x00000008
.L_53:


//--------------------- .nv.info.summ_final       --------------------------
	.section	.nv.info.summ_final,"",@"SHT_CUDA_INFO"
	.sectionflags	@""
	.align	4


	//----- nvinfo : EIATTR_CUDA_API_VERSION
	.align		4
        /*0000*/ 	.byte	0x04, 0x37
        /*0002*/ 	.short	(.L_55 - .L_54)
.L_54:
        /*0004*/ 	.word	0x00000082


	//----- nvinfo : EIATTR_KPARAM_INFO
	.align		4
.L_55:
        /*0008*/ 	.byte	0x04, 0x17
        /*000a*/ 	.short	(.L_57 - .L_56)
.L_56:
        /*000c*/ 	.word	0x00000000
        /*0010*/ 	.short	0x0001
        /*0012*/ 	.short	0x0008
        /*0014*/ 	.byte	0x00, 0xf5, 0x21, 0x00


	//----- nvinfo : EIATTR_KPARAM_INFO
	.align		4
.L_57:
        /*0018*/ 	.byte	0x04, 0x17
        /*001a*/ 	.short	(.L_59 - .L_58)
.L_58:
        /*001c*/ 	.word	0x00000000
        /*0020*/ 	.short	0x0000
        /*0022*/ 	.short	0x0000
        /*0024*/ 	.byte	0x00, 0xf5, 0x21, 0x00


	//----- nvinfo : EIATTR_SPARSE_MMA_MASK
	.align		4
.L_59:
        /*0028*/ 	.byte	0x03, 0x50
        /*002a*/ 	.short	0x0000


	//----- nvinfo : EIATTR_MAXREG_COUNT
	.align		4
        /*002c*/ 	.byte	0x03, 0x1b
        /*002e*/ 	.short	0x00ff


	//----- nvinfo : EIATTR_NUM_BARRIERS
	.align		4
        /*0030*/ 	.byte	0x02, 0x4c
        /*0032*/ 	.byte	0x01
	.zero		1


	//----- nvinfo : EIATTR_MERCURY_ISA_VERSION
	.align		4
        /*0034*/ 	.byte	0x03, 0x5f
        /*0036*/ 	.short	0x0101


	//----- nvinfo : EIATTR_VRC_CTA_INIT_COUNT
	.align		4
        /*0038*/ 	.byte	0x02, 0x4a
	.zero		1
	.zero		1


	//----- nvinfo : EIATTR_EXIT_INSTR_OFFSETS
	.align		4
        /*003c*/ 	.byte	0x04, 0x1c
        /*003e*/ 	.short	(.L_61 - .L_60)


	//   ....[0]....
.L_60:
        /*0040*/ 	.word	0x000001c0


	//   ....[1]....
        /*0044*/ 	.word	0x00000230


	//----- nvinfo : EIATTR_CBANK_PARAM_SIZE
	.align		4
.L_61:
        /*0048*/ 	.byte	0x03, 0x19
        /*004a*/ 	.short	0x0010


	//----- nvinfo : EIATTR_PARAM_CBANK
	.align		4
        /*004c*/ 	.byte	0x04, 0x0a
        /*004e*/ 	.short	(.L_63 - .L_62)
	.align		4
.L_62:
        /*0050*/ 	.word	index@(.nv.constant0.summ_final)
        /*0054*/ 	.short	0x0380
        /*0056*/ 	.short	0x0010


	//----- nvinfo : EIATTR_SW_WAR
	.align		4
.L_63:
        /*0058*/ 	.byte	0x04, 0x36
        /*005a*/ 	.short	(.L_65 - .L_64)
.L_64:
        /*005c*/ 	.word	0x00000008
.L_65:


//--------------------- .nv.callgraph             --------------------------
	.section	.nv.callgraph,"",@"SHT_CUDA_CALLGRAPH"
	.align	4
	.sectionentsize	8
	.align		4
        /*0000*/ 	.word	0x00000000
	.align		4
        /*0004*/ 	.word	0xffffffff
	.align		4
        /*0008*/ 	.word	0x00000000
	.align		4
        /*000c*/ 	.word	0xfffffffe
	.align		4
        /*0010*/ 	.word	0x00000000
	.align		4
        /*0014*/ 	.word	0xfffffffd
	.align		4
        /*0018*/ 	.word	0x00000000
	.align		4
        /*001c*/ 	.word	0xfffffffc


//--------------------- .text.summ_product_partial --------------------------
	.section	.text.summ_product_partial,"ax",@progbits
	.align	128
        .global         summ_product_partial
        .type           summ_product_partial,@function
        .size           summ_product_partial,(.L_x_15 - summ_product_partial)
        .other          summ_product_partial,@"STO_CUDA_ENTRY STV_DEFAULT"
summ_product_partial:
.text.summ_product_partial:
[----:B------:R-:W-:Y:S01]  /*0000*/  LDC R1, c[0x0][0x37c] ;  /* 0x0000df00ff017b82 */ /* 0x000fe20000000800 */
[----:B------:R-:W0:Y:S07]  /*0010*/  S2R R11, SR_CTAID.X ;  /* 0x00000000000b7919 */ /* 0x000e2e0000002500 */
[----:B------:R-:W1:Y:S01]  /*0020*/  LDC.64 R14, c[0x0][0x390] ;  /* 0x0000e400ff0e7b82 */ /* 0x000e620000000a00 */
[----:B------:R-:W2:Y:S01]  /*0030*/  LDCU UR4, c[0x0][0x360] ;  /* 0x00006c00ff0477ac */ /* 0x000ea20008000800 */
[----:B------:R-:W-:Y:S01]  /*0040*/  BSSY.RECONVERGENT B0, `(.L_x_0) ;  /* 0x0000015000007945 */ /* 0x000fe20003800200 */
[----:B------:R-:W0:Y:S01]  /*0050*/  S2R R12, SR_TID.X ;  /* 0x00000000000c7919 */ /* 0x000e220000002100 */
[----:B------:R-:W-:Y:S01]  /*0060*/  HFMA2 R10, -RZ, RZ, 0, 0 ;  /* 0x00000000ff0a7431 */ /* 0x000fe200000001ff */
[----:B------:R-:W3:Y:S01]  /*0070*/  LDCU.64 UR6, c[0x0][0x358] ;  /* 0x00006b00ff0677ac */ /* 0x000ee20008000a00 */
[----:B--2---:R-:W-:-:S02]  /*0080*/  IMAD.U32 R8, RZ, RZ, UR4 ;  /* 0x00000004ff087e24 */ /* 0x004fc4000f8e00ff */
[----:B-1----:R-:W-:Y:S02]  /*0090*/  IMAD.IADD R9, R14, 0x1, -R15 ;  /* 0x000000010e097824 */ /* 0x002fe400078e0a0f */
[----:B0-----:R-:W-:-:S05]  /*00a0*/  IMAD R0, R11, UR4, R12 ;  /* 0x000000040b007c24 */ /* 0x001fca000f8e020c */
[----:B------:R-:W-:-:S13]  /*00b0*/  ISETP.GE.AND P0, PT, R0, R9, PT ;  /* 0x000000090000720c */ /* 0x000fda0003f06270 */
[----:B---3--:R-:W-:Y:S05]  /*00c0*/  @P0 BRA `(.L_x_1) ;  /* 0x0000000000300947 */ /* 0x008fea0003800000 */
[----:B------:R-:W0:Y:S01]  /*00d0*/  LDC.64 R6, c[0x0][0x380] ;  /* 0x0000e000ff067b82 */ /* 0x000e220000000a00 */
[----:B------:R-:W1:Y:S01]  /*00e0*/  LDCU UR4, c[0x0][0x370] ;  /* 0x00006e00ff0477ac */ /* 0x000e620008000800 */
[----:B------:R-:W-:Y:S01]  /*00f0*/  MOV R10, RZ ;  /* 0x000000ff000a7202 */ /* 0x000fe20000000f00 */
[----:B-1----:R-:W-:-:S07]  /*0100*/  IMAD R13, R8, UR4, RZ ;  /* 0x00000004080d7c24 */ /* 0x002fce000f8e02ff */
.L_x_2:
[----:B0-----:R-:W-:-:S04]  /*0110*/  IMAD.WIDE R2, R0, 0x4, R6 ;  /* 0x0000000400027825 */ /* 0x001fc800078e0206 */
[----:B------:R-:W-:Y:S02]  /*0120*/  IMAD.WIDE R4, R15, 0x4, R2 ;  /* 0x000000040f047825 */ /* 0x000fe400078e0202 */
[----:B------:R-:W2:Y:S04]  /*0130*/  LDG.E R3, desc[UR6][R2.64] ;  /* 0x0000000602037981 */ /* 0x000ea8000c1e1900 */
[----:B------:R-:W2:Y:S01]  /*0140*/  LDG.E R4, desc[UR6][R4.64] ;  /* 0x0000000604047981 */ /* 0x000ea2000c1e1900 */
[----:B------:R-:W-:-:S05]  /*0150*/  IMAD.IADD R0, R13, 0x1, R0 ;  /* 0x000000010d007824 */ /* 0x000fca00078e0200 */
[----:B------:R-:W-:Y:S01]  /*0160*/  ISETP.GE.AND P0, PT, R0, R9, PT ;  /* 0x000000090000720c */ /* 0x000fe20003f06270 */
[----:B--2---:R-:W-:-:S12]  /*0170*/  FFMA R10, R3, R4, R10 ;  /* 0x00000004030a7223 */ /* 0x004fd8000000000a */
[----:B------:R-:W-:Y:S05]  /*0180*/  @!P0 BRA `(.L_x_2) ;  /* 0xfffffffc00e08947 */ /* 0x000fea000383ffff */
.L_x_1:
[----:B------:R-:W-:Y:S05]  /*0190*/  BSYNC.RECONVERGENT B0 ;  /* 0x0000000000007941 */ /* 0x000fea0003800200 */
.L_x_0:
[----:B------:R-:W0:Y:S01]  /*01a0*/  S2UR UR5, SR_CgaCtaId ;  /* 0x00000000000579c3 */ /* 0x000e220000008800 */
[----:B------:R-:W-:Y:S01]  /*01b0*/  UMOV UR4, 0x400 ;  /* 0x0000040000047882 */ /* 0x000fe20000000000 */
[----:B------:R-:W-:Y:S02]  /*01c0*/  ISETP.GE.U32.AND P1, PT, R8, 0x2, PT ;  /* 0x000000020800780c */ /* 0x000fe40003f26070 */
[----:B------:R-:W-:Y:S01]  /*01d0*/  ISETP.NE.AND P0, PT, R12, RZ, PT ;  /* 0x000000ff0c00720c */ /* 0x000fe20003f05270 */
[----:B0-----:R-:W-:-:S06]  /*01e0*/  ULEA UR4, UR5, UR4, 0x18 ;  /* 0x0000000405047291 */ /* 0x001fcc000f8ec0ff */
[----:B------:R-:W-:-:S05]  /*01f0*/  LEA R3, R12, UR4, 0x2 ;  /* 0x000000040c037c11 */ /* 0x000fca000f8e10ff */
[----:B------:R0:W-:Y:S01]  /*0200*/  STS [R3], R10 ;  /* 0x0000000a03007388 */ /* 0x0001e20000000800 */
[----:B------:R-:W-:Y:S06]  /*0210*/  BAR.SYNC.DEFER_BLOCKING 0x0 ;  /* 0x0000000000007b1d */ /* 0x000fec0000010000 */
[----:B------:R-:W-:Y:S05]  /*0220*/  @!P1 BRA `(.L_x_3) ;  /* 0x00000000002c9947 */ /* 0x000fea0003800000 */
.L_x_4:
[----:B------:R-:W-:-:S04]  /*0230*/  SHF.R.U32.HI R4, RZ, 0x1, R8 ;  /* 0x00000001ff047819 */ /* 0x000fc80000011608 */
[----:B------:R-:W-:-:S13]  /*0240*/  ISETP.GE.U32.AND P1, PT, R12, R4, PT ;  /* 0x000000040c00720c */ /* 0x000fda0003f26070 */
[----:B------:R-:W-:Y:S01]  /*0250*/  @!P1 LEA R2, R4, R3, 0x2 ;  /* 0x0000000304029211 */ /* 0x000fe200078e10ff */
[----:B------:R-:W-:Y:S04]  /*0260*/  @!P1 LDS R0, [R3] ;  /* 0x0000000003009984 */ /* 0x000fe80000000800 */
[----:B------:R-:W1:Y:S02]  /*0270*/  @!P1 LDS R5, [R2] ;  /* 0x0000000002059984 */ /* 0x000e640000000800 */
[----:B-1----:R-:W-:-:S05]  /*0280*/  @!P1 FADD R0, R0, R5 ;  /* 0x0000000500009221 */ /* 0x002fca0000000000 */
[----:B------:R1:W-:Y:S01]  /*0290*/  @!P1 STS [R3], R0 ;  /* 0x0000000003009388 */ /* 0x0003e20000000800 */
[----:B------:R-:W-:Y:S01]  /*02a0*/  BAR.SYNC.DEFER_BLOCKING 0x0 ;  /* 0x0000000000007b1d */ /* 0x000fe20000010000 */
[----:B------:R-:W-:Y:S01]  /*02b0*/  ISETP.GT.U32.AND P1, PT, R8, 0x3, PT ;  /* 0x000000030800780c */ /* 0x000fe20003f24070 */
[----:B------:R-:W-:-:S12]  /*02c0*/  IMAD.MOV.U32 R8, RZ, RZ, R4 ;  /* 0x000000ffff087224 */ /* 0x000fd800078e0004 */
[----:B-1----:R-:W-:Y:S05]  /*02d0*/  @P1 BRA `(.L_x_4) ;  /* 0xfffffffc00d41947 */ /* 0x002fea000383ffff */
.L_x_3:
[----:B------:R-:W-:Y:S05]  /*02e0*/  @P0 EXIT ;  /* 0x000000000000094d */ /* 0x000fea0003800000 */
[----:B------:R-:W1:Y:S01]  /*02f0*/  S2UR UR5, SR_CgaCtaId ;  /* 0x00000000000579c3 */ /* 0x000e620000008800 */
[----:B------:R-:W-:-:S07]  /*0300*/  UMOV UR4, 0x400 ;  /* 0x0000040000047882 */ /* 0x000fce0000000000 */
[----:B0-----:R-:W0:Y:S01]  /*0310*/  LDC.64 R2, c[0x0][0x388] ;  /* 0x0000e200ff027b82 */ /* 0x001e220000000a00 */
[----:B-1----:R-:W-:Y:S01]  /*0320*/  ULEA UR4, UR5, UR4, 0x18 ;  /* 0x0000000405047291 */ /* 0x002fe2000f8ec0ff */
[----:B0-----:R-:W-:-:S08]  /*0330*/  IMAD.WIDE.U32 R2, R11, 0x4, R2 ;  /* 0x000000040b027825 */ /* 0x001fd000078e0002 */
[----:B------:R-:W0:Y:S04]  /*0340*/  LDS R5, [UR4] ;  /* 0x00000004ff057984 */ /* 0x000e280008000800 */
[----:B0-----:R-:W-:Y:S01]  /*0350*/  STG.E desc[UR6][R2.64], R5 ;  /* 0x0000000502007986 */ /* 0x001fe2000c101906 */
[----:B------:R-:W-:Y:S05]  /*0360*/  EXIT ;  /* 0x000000000000794d */ /* 0x000fea0003800000 */
.L_x_5:
[----:B------:R-:W-:-:S00]  /*0370*/  BRA `(.L_x_5) ;  /* 0xfffffffc00fc7947 */ /* 0x000fc0000383ffff */
[----:B------:R-:W-:-:S00]  /*0380*/  NOP ;  /* 0x0000000000007918 */ /* 0x000fc00000000000 */
[----:B------:R-:W-:-:S00]  /*0390*/  NOP ;  /* 0x0000000000007918 */ /* 0x000fc00000000000 */
[----:B------:R-:W-:-:S00]  /*03a0*/  NOP ;  /* 0x0000000000007918 */ /* 0x000fc00000000000 */
[----:B------:R-:W-:-:S00]  /*03b0*/  NOP ;  /* 0x0000000000007918 */ /* 0x000fc00000000000 */
[----:B------:R-:W-:-:S00]  /*03c0*/  NOP ;  /* 0x0000000000007918 */ /* 0x000fc00000000000 */
[----:B------:R-:W-:-:S00]  /*03d0*/  NOP ;  /* 0x0000000000007918 */ /* 0x000fc00000000000 */
[----:B------:R-:W-:-:S00]  /*03e0*/  NOP ;  /* 0x0000000000007918 */ /* 0x000fc00000000000 */
[----:B------:R-:W-:-:S00]  /*03f0*/  NOP ;  /* 0x0000000000007918 */ /* 0x000fc00000000000 */
.L_x_15:


//--------------------- .text.summ_partial        --------------------------
	.section	.text.summ_partial,"ax",@progbits
	.align	128
        .global         summ_partial
        .type           summ_partial,@function
        .size           summ_partial,(.L_x_16 - summ_partial)
        .other          summ_partial,@"STO_CUDA_ENTRY STV_DEFAULT"
summ_partial:
.text.summ_partial:
[----:B------:R-:W-:Y:S01]  /*0000*/  LDC R1, c[0x0][0x37c] ;  /* 0x0000df00ff017b82 */ /* 0x000fe20000000800 */
[----:B------:R-:W0:Y:S01]  /*0010*/  S2R R9, SR_CTAID.X ;  /* 0x0000000000097919 */ /* 0x000e220000002500 */
[----:B------:R-:W1:Y:S01]  /*0020*/  LDCU.64 UR4, c[0x0][0x390] ;  /* 0x00007200ff0477ac */ /* 0x000e620008000a00 */
[----:B------:R-:W-:Y:S01]  /*0030*/  BSSY.RECONVERGENT B0, `(.L_x_6) ;  /* 0x0000015000007945 */ /* 0x000fe20003800200 */
[----:B------:R-:W-:Y:S01]  /*0040*/  IMAD.MOV.U32 R7, RZ, RZ, RZ ;  /* 0x000000ffff077224 */ /* 0x000fe200078e00ff */
[----:B------:R-:W0:Y:S01]  /*0050*/  S2R R8, SR_TID.X ;  /* 0x0000000000087919 */ /* 0x000e220000002100 */
[----:B------:R-:W2:Y:S01]  /*0060*/  LDCU UR8, c[0x0][0x360] ;  /* 0x00006c00ff0877ac */ /* 0x000ea20008000800 */
[----:B------:R-:W3:Y:S01]  /*0070*/  LDCU.64 UR6, c[0x0][0x358] ;  /* 0x00006b00ff0677ac */ /* 0x000ee20008000a00 */
[----:B-1----:R-:W-:Y:S01]  /*0080*/  UIADD3 UR4, UPT, UPT, UR4, -UR5, URZ ;  /* 0x8000000504047290 */ /* 0x002fe2000fffe0ff */
[----:B--2---:R-:W-:Y:S01]  /*0090*/  MOV R6, UR8 ;  /* 0x0000000800067c02 */ /* 0x004fe20008000f00 */
[----:B0-----:R-:W-:-:S05]  /*00a0*/  IMAD R0, R9, UR8, R8 ;  /* 0x0000000809007c24 */ /* 0x001fca000f8e0208 */
[----:B------:R-:W-:-:S13]  /*00b0*/  ISETP.GE.AND P0, PT, R0, UR4, PT ;  /* 0x0000000400007c0c */ /* 0x000fda000bf06270 */
[----:B---3--:R-:W-:Y:S05]  /*00c0*/  @P0 BRA `(.L_x_7) ;  /* 0x00000000002c0947 */ /* 0x008fea0003800000 */
[----:B------:R-:W0:Y:S01]  /*00d0*/  LDC.64 R4, c[0x0][0x380] ;  /* 0x0000e000ff047b82 */ /* 0x000e220000000a00 */
[----:B------:R-:W1:Y:S01]  /*00e0*/  LDCU UR8, c[0x0][0x370] ;  /* 0x00006e00ff0877ac */ /* 0x000e620008000800 */
[----:B------:R-:W-:Y:S02]  /*00f0*/  IMAD.MOV.U32 R7, RZ, RZ, RZ ;  /* 0x000000ffff077224 */ /* 0x000fe400078e00ff */
[----:B-1----:R-:W-:-:S07]  /*0100*/  IMAD R11, R6, UR8, RZ ;  /* 0x00000008060b7c24 */ /* 0x002fce000f8e02ff */
.L_x_8:
[----:B------:R-:W-:-:S05]  /*0110*/  IADD3 R3, PT, PT, R0, UR5, RZ ;  /* 0x0000000500037c10 */ /* 0x000fca000fffe0ff */
[----:B0-----:R-:W-:-:S06]  /*0120*/  IMAD.WIDE R2, R3, 0x4, R4 ;  /* 0x0000000403027825 */ /* 0x001fcc00078e0204 */
[----:B------:R-:W2:Y:S01]  /*0130*/  LDG.E R2, desc[UR6][R2.64] ;  /* 0x0000000602027981 */ /* 0x000ea2000c1e1900 */
[----:B------:R-:W-:-:S05]  /*0140*/  IMAD.IADD R0, R11, 0x1, R0 ;  /* 0x000000010b007824 */ /* 0x000fca00078e0200 */
[----:B------:R-:W-:Y:S01]  /*0150*/  ISETP.GE.AND P0, PT, R0, UR4, PT ;  /* 0x0000000400007c0c */ /* 0x000fe2000bf06270 */
[----:B--2---:R-:W-:-:S12]  /*0160*/  FADD R7, R2, R7 ;  /* 0x0000000702077221 */ /* 0x004fd80000000000 */
[----:B------:R-:W-:Y:S05]  /*0170*/  @!P0 BRA `(.L_x_8) ;  /* 0xfffffffc00e48947 */ /* 0x000fea000383ffff */
.L_x_7:
[----:B------:R-:W-:Y:S05]  /*0180*/  BSYNC.RECONVERGENT B0 ;  /* 0x0000000000007941 */ /* 0x000fea0003800200 */
.L_x_6:
        /* <DEDUP_REMOVED lines=9> */
.L_x_10:
[----:B0-----:R-:W-:-:S04]  /*0220*/  SHF.R.U32.HI R7, RZ, 0x1, R6 ;  /* 0x00000001ff077819 */ /* 0x001fc80000011606 */
[----:B------:R-:W-:-:S13]  /*0230*/  ISETP.GE.U32.AND P1, PT, R8, R7, PT ;  /* 0x000000070800720c */ /* 0x000fda0003f26070 */
[----:B------:R-:W-:Y:S01]  /*0240*/  @!P1 LEA R3, R7, R0, 0x2 ;  /* 0x0000000007039211 */ /* 0x000fe200078e10ff */
[----:B------:R-:W-:Y:S05]  /*0250*/  @!P1 LDS R2, [R0] ;  /* 0x0000000000029984 */ /* 0x000fea0000000800 */
[----:B------:R-:W0:Y:S02]  /*0260*/  @!P1 LDS R3, [R3] ;  /* 0x0000000003039984 */ /* 0x000e240000000800 */
[----:B0-----:R-:W-:-:S05]  /*0270*/  @!P1 FADD R5, R2, R3 ;  /* 0x0000000302059221 */ /* 0x001fca0000000000 */
[----:B------:R1:W-:Y:S01]  /*0280*/  @!P1 STS [R0], R5 ;  /* 0x0000000500009388 */ /* 0x0003e20000000800 */
[----:B------:R-:W-:Y:S01]  /*0290*/  BAR.SYNC.DEFER_BLOCKING 0x0 ;  /* 0x0000000000007b1d */ /* 0x000fe20000010000 */
[----:B------:R-:W-:Y:S01]  /*02a0*/  ISETP.GT.U32.AND P1, PT, R6, 0x3, PT ;  /* 0x000000030600780c */ /* 0x000fe20003f24070 */
[----:B------:R-:W-:-:S12]  /*02b0*/  IMAD.MOV.U32 R6, RZ, RZ, R7 ;  /* 0x000000ffff067224 */ /* 0x000fd800078e0007 */
[----:B-1----:R-:W-:Y:S05]  /*02c0*/  @P1 BRA `(.L_x_10) ;  /* 0xfffffffc00d41947 */ /* 0x002fea000383ffff */
.L_x_9:
[----:B------:R-:W-:Y:S05]  /*02d0*/  @P0 EXIT ;  /* 0x000000000000094d */ /* 0x000fea0003800000 */
[----:B------:R-:W1:Y:S01]  /*02e0*/  S2UR UR5, SR_CgaCtaId ;  /* 0x00000000000579c3 */ /* 0x000e620000008800 */
[----:B------:R-:W-:-:S07]  /*02f0*/  UMOV UR4, 0x400 ;  /* 0x0000040000047882 */ /* 0x000fce0000000000 */
[----:B------:R-:W2:Y:S01]  /*0300*/  LDC.64 R2, c[0x0][0x388] ;  /* 0x0000e200ff027b82 */ /* 0x000ea20000000a00 */
[----:B-1----:R-:W-:Y:S01]  /*0310*/  ULEA UR4, UR5, UR4, 0x18 ;  /* 0x0000000405047291 */ /* 0x002fe2000f8ec0ff */
[----:B--2---:R-:W-:-:S08]  /*0320*/  IMAD.WIDE.U32 R2, R9, 0x4, R2 ;  /* 0x0000000409027825 */ /* 0x004fd000078e0002 */
[----:B------:R-:W1:Y:S04]  /*0330*/  LDS R5, [UR4] ;  /* 0x00000004ff057984 */ /* 0x000e680008000800 */
[----:B-1----:R-:W-:Y:S01]  /*0340*/  STG.E desc[UR6][R2.64], R5 ;  /* 0x0000000502007986 */ /* 0x002fe2000c101906 */
[----:B------:R-:W-:Y:S05]  /*0350*/  EXIT ;  /* 0x000000000000794d */ /* 0x000fea0003800000 */
.L_x_11:
        /* <DEDUP_REMOVED lines=10> */
.L_x_16:


//--------------------- .text.summ_final          --------------------------
	.section	.text.summ_final,"ax",@progbits
	.align	128
        .global         summ_final
        .type           summ_final,@function
        .size           summ_final,(.L_x_17 - summ_final)
        .other          summ_final,@"STO_CUDA_ENTRY STV_DEFAULT"
summ_final:
.text.summ_final:
[----:B------:R-:W-:Y:S01]  /*0000*/  LDC R1, c[0x0][0x37c] ;  /* 0x0000df00ff017b82 */ /* 0x000fe20000000800 */
[----:B------:R-:W0:Y:S07]  /*0010*/  S2R R7, SR_TID.X ;  /* 0x0000000000077919 */ /* 0x000e2e0000002100 */
[----:B------:R-:W0:Y:S01]  /*0020*/  LDC.64 R2, c[0x0][0x380] ;  /* 0x0000e000ff027b82 */ /* 0x000e220000000a00 */
[----:B------:R-:W1:Y:S01]  /*0030*/  LDCU.64 UR6, c[0x0][0x358] ;  /* 0x00006b00ff0677ac */ /* 0x000e620008000a00 */
[----:B0-----:R-:W-:-:S06]  /*0040*/  IMAD.WIDE.U32 R2, R7, 0x4, R2 ;  /* 0x0000000407027825 */ /* 0x001fcc00078e0002 */
[----:B-1----:R-:W2:Y:S01]  /*0050*/  LDG.E R2, desc[UR6][R2.64] ;  /* 0x0000000602027981 */ /* 0x002ea2000c1e1900 */
[----:B------:R-:W0:Y:S01]  /*0060*/  S2UR UR5, SR_CgaCtaId ;  /* 0x00000000000579c3 */ /* 0x000e220000008800 */
[----:B------:R-:W-:Y:S01]  /*0070*/  UMOV UR4, 0x400 ;  /* 0x0000040000047882 */ /* 0x000fe20000000000 */
[----:B------:R-:W1:Y:S01]  /*0080*/  LDCU UR8, c[0x0][0x360] ;  /* 0x00006c00ff0877ac */ /* 0x000e620008000800 */
[----:B------:R-:W-:Y:S01]  /*0090*/  ISETP.NE.AND P0, PT, R7, RZ, PT ;  /* 0x000000ff0700720c */ /* 0x000fe20003f05270 */
[----:B-1----:R-:W-:Y:S02]  /*00a0*/  UISETP.GE.U32.AND UP0, UPT, UR8, 0x2, UPT ;  /* 0x000000020800788c */ /* 0x002fe4000bf06070 */
[----:B0-----:R-:W-:-:S06]  /*00b0*/  ULEA UR4, UR5, UR4, 0x18 ;  /* 0x0000000405047291 */ /* 0x001fcc000f8ec0ff */
[----:B------:R-:W-:-:S05]  /*00c0*/  LEA R5, R7, UR4, 0x2 ;  /* 0x0000000407057c11 */ /* 0x000fca000f8e10ff */
[----:B--2---:R0:W-:Y:S01]  /*00d0*/  STS [R5], R2 ;  /* 0x0000000205007388 */ /* 0x0041e20000000800 */
[----:B------:R-:W-:Y:S06]  /*00e0*/  BAR.SYNC.DEFER_BLOCKING 0x0 ;  /* 0x0000000000007b1d */ /* 0x000fec0000010000 */
[----:B------:R-:W-:Y:S05]  /*00f0*/  BRA.U !UP0, `(.L_x_12) ;  /* 0x0000000108307547 */ /* 0x000fea000b800000 */
[----:B------:R-:W-:-:S07]  /*0100*/  IMAD.U32 R0, RZ, RZ, UR8 ;  /* 0x00000008ff007e24 */ /* 0x000fce000f8e00ff */
.L_x_13:
[----:B------:R-:W-:-:S04]  /*0110*/  SHF.R.U32.HI R4, RZ, 0x1, R0 ;  /* 0x00000001ff047819 */ /* 0x000fc80000011600 */
[----:B------:R-:W-:-:S13]  /*0120*/  ISETP.GE.U32.AND P1, PT, R7, R4, PT ;  /* 0x000000040700720c */ /* 0x000fda0003f26070 */
[----:B------:R-:W-:Y:S01]  /*0130*/  @!P1 IMAD R3, R4, 0x4, R5 ;  /* 0x0000000404039824 */ /* 0x000fe200078e0205 */
[----:B0-----:R-:W-:Y:S05]  /*0140*/  @!P1 LDS R2, [R5] ;  /* 0x0000000005029984 */ /* 0x001fea0000000800 */
[----:B------:R-:W0:Y:S02]  /*0150*/  @!P1 LDS R3, [R3] ;  /* 0x0000000003039984 */ /* 0x000e240000000800 */
[----:B0-----:R-:W-:-:S05]  /*0160*/  @!P1 FADD R2, R2, R3 ;  /* 0x0000000302029221 */ /* 0x001fca0000000000 */
[----:B------:R1:W-:Y:S01]  /*0170*/  @!P1 STS [R5], R2 ;  /* 0x0000000205009388 */ /* 0x0003e20000000800 */
[----:B------:R-:W-:Y:S01]  /*0180*/  BAR.SYNC.DEFER_BLOCKING 0x0 ;  /* 0x0000000000007b1d */ /* 0x000fe20000010000 */
[----:B------:R-:W-:Y:S01]  /*0190*/  ISETP.GT.U32.AND P1, PT, R0, 0x3, PT ;  /* 0x000000030000780c */ /* 0x000fe20003f24070 */
[----:B------:R-:W-:-:S12]  /*01a0*/  IMAD.MOV.U32 R0, RZ, RZ, R4 ;  /* 0x000000ffff007224 */ /* 0x000fd800078e0004 */
[----:B-1----:R-:W-:Y:S05]  /*01b0*/  @P1 BRA `(.L_x_13) ;  /* 0xfffffffc00d41947 */ /* 0x002fea000383ffff */
.L_x_12:
[----:B------:R-:W-:Y:S05]  /*01c0*/  @P0 EXIT ;  /* 0x000000000000094d */ /* 0x000fea0003800000 */
[----:B------:R-:W1:Y:S01]  /*01d0*/  S2UR UR5, SR_CgaCtaId ;  /* 0x00000000000579c3 */ /* 0x000e620000008800 */
[----:B------:R-:W-:-:S07]  /*01e0*/  UMOV UR4, 0x400 ;  /* 0x0000040000047882 */ /* 0x000fce0000000000 */
[----:B0-----:R-:W0:Y:S01]  /*01f0*/  LDC.64 R2, c[0x0][0x388] ;  /* 0x0000e200ff027b82 */ /* 0x001e220000000a00 */
[----:B-1----:R-:W-:-:S09]  /*0200*/  ULEA UR4, UR5, UR4, 0x18 ;  /* 0x0000000405047291 */ /* 0x002fd2000f8ec0ff */
[----:B------:R-:W0:Y:S04]  /*0210*/  LDS R5, [UR4] ;  /* 0x00000004ff057984 */ /* 0x000e280008000800 */
[----:B0-----:R-:W-:Y:S01]  /*0220*/  STG.E desc[UR6][R2.64], R5 ;  /* 0x0000000502007986 */ /* 0x001fe2000c101906 */
[----:B------:R-:W-:Y:S05]  /*0230*/  EXIT ;  /* 0x000000000000794d */ /* 0x000fea0003800000 */
.L_x_14:
        /* <DEDUP_REMOVED lines=12> */
.L_x_17:


//--------------------- .nv.shared.summ_product_partial --------------------------
	.section	.nv.shared.summ_product_partial,"aw",@nobits
	.sectionflags	@""
	.align	4
.nv.shared.summ_product_partial:
	.zero		2048


//--------------------- .nv.shared.reserved.0     --------------------------
	.section	.nv.shared.reserved.0,"aw",@nobits
	.weak		__nv_reservedSMEM_offset_0_alias
	.size		__nv_reservedSMEM_offset_0_alias, 0, 64
	.other		__nv_reservedSMEM_offset_0_alias,@"STO_CUDA_RESERVED_SHARED STV_DEFAULT"
__nv_reservedSMEM_offset_0_alias:
	.zero		0
	.zero		64


//--------------------- .nv.shared.summ_partial   --------------------------
	.section	.nv.shared.summ_partial,"aw",@nobits
	.sectionflags	@""
	.align	4
.nv.shared.summ_partial:
	.zero		3072


//--------------------- .nv.shared.summ_final     --------------------------
	.section	.nv.shared.summ_final,"aw",@nobits
	.sectionflags	@""
	.align	4
.nv.shared.summ_final:
	.zero		5120


//--------------------- .nv.constant0.summ_product_partial --------------------------
	.section	.nv.constant0.summ_product_partial,"a",@progbits
	.sectionflags	@""
	.align	4
.nv.constant0.summ_product_partial:
	.zero		920


//--------------------- .nv.constant0.summ_partial --------------------------
	.section	.nv.constant0.summ_partial,"a",@progbits
	.sectionflags	@""
	.align	4
.nv.constant0.summ_partial:
	.zero		920


//--------------------- .nv.constant0.summ_final  --------------------------
	.section	.nv.constant0.summ_final,"a",@progbits
	.sectionflags	@""
	.align	4
.nv.constant0.summ_final:
	.zero		912


//--------------------- SYMBOLS --------------------------

	.type		.nv.reservedSmem.offset0,@object
	.size		.nv.reservedSmem.offset0,0x4
	.type		.nv.reservedSmem.cap,@object
	.size		.nv.reservedSmem.cap,0x4
